	.headerflags	@"EF_CUDA_TEXMODE_UNIFIED EF_CUDA_64BIT_ADDRESS EF_CUDA_ACCELERATORS EF_CUDA_SM90 EF_CUDA_VIRTUAL_SM(EF_CUDA_SM90)"
	.elftype	@"ET_EXEC"


//--------------------- .nv.info                  --------------------------
	.section	.nv.info,"",@"SHT_CUDA_INFO"
	.align	4


	//----- nvinfo : EIATTR_REGCOUNT
	.align		4
        /*0000*/ 	.byte	0x04, 0x2f
        /*0002*/ 	.short	(.L_3 - .L_2)
	.align		4
.L_2:
        /*0004*/ 	.word	index@(triton_poi_fused__native_batch_norm_legit_no_training_relu_20)
        /*0008*/ 	.word	0x00000016


	//----- nvinfo : EIATTR_MIN_STACK_SIZE
	.align		4
.L_3:
        /*000c*/ 	.byte	0x04, 0x12
        /*000e*/ 	.short	(.L_5 - .L_4)
	.align		4
.L_4:
        /*0010*/ 	.word	index@(triton_poi_fused__native_batch_norm_legit_no_training_relu_20)
        /*0014*/ 	.word	0x00000000


	//----- nvinfo : EIATTR_FRAME_SIZE
	.align		4
.L_5:
        /*0018*/ 	.byte	0x04, 0x11
        /*001a*/ 	.short	(.L_7 - .L_6)
	.align		4
.L_6:
        /*001c*/ 	.word	index@(triton_poi_fused__native_batch_norm_legit_no_training_relu_20)
        /*0020*/ 	.word	0x00000000


	//----- nvinfo : EIATTR_MIN_STACK_SIZE
	.align		4
.L_7:
        /*0024*/ 	.byte	0x04, 0x12
        /*0026*/ 	.short	(.L_9 - .L_8)
	.align		4
.L_8:
        /*0028*/ 	.word	index@(triton_poi_fused__native_batch_norm_legit_no_training_relu_20)
        /*002c*/ 	.word	0x00000000
.L_9:


//--------------------- .nv.info.triton_poi_fused__native_batch_norm_legit_no_training_relu_20 --------------------------
	.section	.nv.info.triton_poi_fused__native_batch_norm_legit_no_training_relu_20,"",@"SHT_CUDA_INFO"
	.sectionflags	@""
	.align	4


	//----- nvinfo : EIATTR_CUDA_API_VERSION
	.align		4
        /*0000*/ 	.byte	0x04, 0x37
        /*0002*/ 	.short	(.L_11 - .L_10)
.L_10:
        /*0004*/ 	.word	0x0000007c


	//----- nvinfo : EIATTR_KPARAM_INFO
	.align		4
.L_11:
        /*0008*/ 	.byte	0x04, 0x17
        /*000a*/ 	.short	(.L_13 - .L_12)
.L_12:
        /*000c*/ 	.word	0x00000000
        /*0010*/ 	.short	0x0006
        /*0012*/ 	.short	0x0030
        /*0014*/ 	.byte	0x00, 0xf0, 0x11, 0x00


	//----- nvinfo : EIATTR_KPARAM_INFO
	.align		4
.L_13:
        /*0018*/ 	.byte	0x04, 0x17
        /*001a*/ 	.short	(.L_15 - .L_14)
.L_14:
        /*001c*/ 	.word	0x00000000
        /*0020*/ 	.short	0x0005
        /*0022*/ 	.short	0x0028
        /*0024*/ 	.byte	0x00, 0xf4, 0x21, 0x00


	//----- nvinfo : EIATTR_KPARAM_INFO
	.align		4
.L_15:
        /*0028*/ 	.byte	0x04, 0x17
        /*002a*/ 	.short	(.L_17 - .L_16)
.L_16:
        /*002c*/ 	.word	0x00000000
        /*0030*/ 	.short	0x0004
        /*0032*/ 	.short	0x0020
        /*0034*/ 	.byte	0x00, 0xf4, 0x21, 0x00


	//----- nvinfo : EIATTR_KPARAM_INFO
	.align		4
.L_17:
        /*0038*/ 	.byte	0x04, 0x17
        /*003a*/ 	.short	(.L_19 - .L_18)
.L_18:
        /*003c*/ 	.word	0x00000000
        /*0040*/ 	.short	0x0003
        /*0042*/ 	.short	0x0018
        /*0044*/ 	.byte	0x00, 0xf4, 0x21, 0x00


	//----- nvinfo : EIATTR_KPARAM_INFO
	.align		4
.L_19:
        /*0048*/ 	.byte	0x04, 0x17
        /*004a*/ 	.short	(.L_21 - .L_20)
.L_20:
        /*004c*/ 	.word	0x00000000
        /*0050*/ 	.short	0x0002
        /*0052*/ 	.short	0x0010
        /*0054*/ 	.byte	0x00, 0xf4, 0x21, 0x00


	//----- nvinfo : EIATTR_KPARAM_INFO
	.align		4
.L_21:
        /*0058*/ 	.byte	0x04, 0x17
        /*005a*/ 	.short	(.L_23 - .L_22)
.L_22:
        /*005c*/ 	.word	0x00000000
        /*0060*/ 	.short	0x0001
        /*0062*/ 	.short	0x0008
        /*0064*/ 	.byte	0x00, 0xf4, 0x21, 0x00


	//----- nvinfo : EIATTR_KPARAM_INFO
	.align		4
.L_23:
        /*0068*/ 	.byte	0x04, 0x17
        /*006a*/ 	.short	(.L_25 - .L_24)
.L_24:
        /*006c*/ 	.word	0x00000000
        /*0070*/ 	.short	0x0000
        /*0072*/ 	.short	0x0000
        /*0074*/ 	.byte	0x00, 0xf4, 0x21, 0x00


	//----- nvinfo : EIATTR_SPARSE_MMA_MASK
	.align		4
.L_25:
        /*0078*/ 	.byte	0x03, 0x50
        /*007a*/ 	.short	0x0000


	//----- nvinfo : EIATTR_MAXREG_COUNT
	.align		4
        /*007c*/ 	.byte	0x03, 0x1b
        /*007e*/ 	.short	0x00ff


	//----- nvinfo : EIATTR_EXIT_INSTR_OFFSETS
	.align		4
        /*0080*/ 	.byte	0x04, 0x1c
        /*0082*/ 	.short	(.L_27 - .L_26)


	//   ....[0]....
.L_26:
        /*0084*/ 	.word	0x00000420


	//   ....[1]....
        /*0088*/ 	.word	0x00000440


	//----- nvinfo : EIATTR_REQNTID
	.align		4
.L_27:
        /*008c*/ 	.byte	0x04, 0x10
        /*008e*/ 	.short	(.L_29 - .L_28)
.L_28:
        /*0090*/ 	.word	0x00000100
        /*0094*/ 	.word	0x00000001
        /*0098*/ 	.word	0x00000001


	//----- nvinfo : EIATTR_CBANK_PARAM_SIZE
	.align		4
.L_29:
        /*009c*/ 	.byte	0x03, 0x19
        /*009e*/ 	.short	0x0034


	//----- nvinfo : EIATTR_PARAM_CBANK
	.align		4
        /*00a0*/ 	.byte	0x04, 0x0a
        /*00a2*/ 	.short	(.L_31 - .L_30)
	.align		4
.L_30:
        /*00a4*/ 	.word	index@(.nv.constant0.triton_poi_fused__native_batch_norm_legit_no_training_relu_20)
        /*00a8*/ 	.short	0x0210
        /*00aa*/ 	.short	0x0034


	//----- nvinfo : EIATTR_SW_WAR
	.align		4
.L_31:
        /*00ac*/ 	.byte	0x04, 0x36
        /*00ae*/ 	.short	(.L_33 - .L_32)
.L_32:
        /*00b0*/ 	.word	0x00000008
.L_33:


//--------------------- .nv.callgraph             --------------------------
	.section	.nv.callgraph,"",@"SHT_CUDA_CALLGRAPH"
	.align	4
	.sectionentsize	8
	.align		4
        /*0000*/ 	.word	0x00000000
	.align		4
        /*0004*/ 	.word	0xffffffff
	.align		4
        /*0008*/ 	.word	0x00000000
	.align		4
        /*000c*/ 	.word	0xfffffffe
	.align		4
        /*0010*/ 	.word	0x00000000
	.align		4
        /*0014*/ 	.word	0xfffffffd
	.align		4
        /*0018*/ 	.word	0x00000000
	.align		4
        /*001c*/ 	.word	0xfffffffc


//--------------------- .nv.constant4             --------------------------
	.section	.nv.constant4,"a",@progbits
	.align	8
	.align		8
.nv.constant4:
        /*0000*/ 	.dword	_$_str
	.align		8
        /*0008*/ 	.dword	_$_str_$_2


//--------------------- .text.triton_poi_fused__native_batch_norm_legit_no_training_relu_20 --------------------------
	.section	.text.triton_poi_fused__native_batch_norm_legit_no_training_relu_20,"ax",@progbits
	.align	128
        .global         triton_poi_fused__native_batch_norm_legit_no_training_relu_20
        .type           triton_poi_fused__native_batch_norm_legit_no_training_relu_20,@function
        .size           triton_poi_fused__native_batch_norm_legit_no_training_relu_20,(.L_x_1 - triton_poi_fused__native_batch_norm_legit_no_training_relu_20)
        .other          triton_poi_fused__native_batch_norm_legit_no_training_relu_20,@"STO_CUDA_ENTRY STV_DEFAULT"
triton_poi_fused__native_batch_norm_legit_no_training_relu_20:
.text.triton_poi_fused__native_batch_norm_legit_no_training_relu_20:
[----:B------:R-:W0:Y:S01]  /*0000*/  LDC R1, c[0x0][0x28] ;  /* 0x00000a00ff017b82 */ /* 0x000e220000000800 */
[----:B------:R-:W1:Y:S07]  /*0010*/  S2R R0, SR_TID.X ;  /* 0x0000000000007919 */ /* 0x000e6e0000002100 */
[----:B------:R-:W2:Y:S01]  /*0020*/  LDC.64 R8, c[0x0][0x220] ;  /* 0x00008800ff087b82 */ /* 0x000ea20000000a00 */
[----:B------:R-:W-:Y:S01]  /*0030*/  ULDC.64 UR4, c[0x0][0x208] ;  /* 0x0000820000047ab9 */ /* 0x000fe20000000a00 */
[----:B------:R-:W3:Y:S06]  /*0040*/  S2R R5, SR_CTAID.X ;  /* 0x0000000000057919 */ /* 0x000eec0000002500 */
[----:B------:R-:W4:Y:S08]  /*0050*/  LDC.64 R12, c[0x0][0x210] ;  /* 0x00008400ff0c7b82 */ /* 0x000f300000000a00 */
[----:B------:R-:W5:Y:S08]  /*0060*/  LDC.64 R14, c[0x0][0x218] ;  /* 0x00008600ff0e7b82 */ /* 0x000f700000000a00 */
[----:B------:R-:W5:Y:S01]  /*0070*/  LDC.64 R16, c[0x0][0x228] ;  /* 0x00008a00ff107b82 */ /* 0x000f620000000a00 */
[----:B-1----:R-:W-:-:S07]  /*0080*/  SHF.L.U32 R0, R0, 0x1, RZ ;  /* 0x0000000100007819 */ /* 0x002fce00000006ff */
[----:B------:R-:W1:Y:S01]  /*0090*/  LDC.64 R18, c[0x0][0x230] ;  /* 0x00008c00ff127b82 */ /* 0x000e620000000a00 */
[----:B---3--:R-:W-:Y:S02]  /*00a0*/  SHF.R.S32.HI R3, RZ, 0x16, R5 ;  /* 0x00000016ff037819 */ /* 0x008fe40000011405 */
[----:B------:R-:W-:Y:S02]  /*00b0*/  LOP3.LUT R0, R0, 0x1fe, RZ, 0xc0, !PT ;  /* 0x000001fe00007812 */ /* 0x000fe400078ec0ff */
[----:B------:R-:W-:Y:S02]  /*00c0*/  SGXT R3, R3, 0x1 ;  /* 0x000000010303781a */ /* 0x000fe40000000200 */
[----:B------:R-:W-:-:S04]  /*00d0*/  LEA R0, R5, R0, 0x9 ;  /* 0x0000000005007211 */ /* 0x000fc800078e48ff */
[----:B------:R-:W-:Y:S02]  /*00e0*/  LEA.HI R3, R3, R0, RZ, 0x5 ;  /* 0x0000000003037211 */ /* 0x000fe400078f28ff */
[----:B------:R-:W-:Y:S02]  /*00f0*/  ISETP.GE.AND P0, PT, R0, 0x7d0480, PT ;  /* 0x007d04800000780c */ /* 0x000fe40003f06270 */
[----:B------:R-:W-:-:S04]  /*0100*/  LOP3.LUT R3, R3, 0xffffffe0, RZ, 0xc0, !PT ;  /* 0xffffffe003037812 */ /* 0x000fc800078ec0ff */
[----:B------:R-:W-:Y:S02]  /*0110*/  IADD3 R11, R0, -R3, RZ ;  /* 0x80000003000b7210 */ /* 0x000fe40007ffe0ff */
[----:B------:R-:W-:-:S03]  /*0120*/  CS2R R2, SRZ ;  /* 0x0000000000027805 */ /* 0x000fc6000001ff00 */
[----:B--2---:R-:W-:-:S05]  /*0130*/  IMAD.WIDE R8, R11, 0x4, R8 ;  /* 0x000000040b087825 */ /* 0x004fca00078e0208 */
[----:B------:R2:W3:Y:S01]  /*0140*/  @!P0 LDG.E.EL.64 R2, desc[UR4][R8.64] ;  /* 0x0000000408028981 */ /* 0x0004e2000c2e1b00 */
[----:B------:R-:W-:Y:S02]  /*0150*/  CS2R R4, SRZ ;  /* 0x0000000000047805 */ /* 0x000fe4000001ff00 */
[----:B------:R-:W-:Y:S01]  /*0160*/  CS2R R6, SRZ ;  /* 0x0000000000067805 */ /* 0x000fe2000001ff00 */
[----:B----4-:R-:W-:-:S04]  /*0170*/  IMAD.WIDE R12, R0, 0x4, R12 ;  /* 0x00000004000c7825 */ /* 0x010fc800078e020c */
[C---:B-----5:R-:W-:Y:S01]  /*0180*/  IMAD.WIDE R14, R11.reuse, 0x4, R14 ;  /* 0x000000040b0e7825 */ /* 0x060fe200078e020e */
[----:B------:R-:W4:Y:S01]  /*0190*/  @!P0 LDG.E.64 R4, desc[UR4][R12.64] ;  /* 0x000000040c048981 */ /* 0x000f22000c1e1b00 */
[----:B--2---:R-:W-:Y:S02]  /*01a0*/  CS2R R8, SRZ ;  /* 0x0000000000087805 */ /* 0x004fe4000001ff00 */
[C---:B0-----:R-:W-:Y:S01]  /*01b0*/  IMAD.WIDE R16, R11.reuse, 0x4, R16 ;  /* 0x000000040b107825 */ /* 0x041fe200078e0210 */
[----:B------:R0:W4:Y:S03]  /*01c0*/  @!P0 LDG.E.EL.64 R6, desc[UR4][R14.64] ;  /* 0x000000040e068981 */ /* 0x000126000c2e1b00 */
[----:B-1----:R-:W-:Y:S01]  /*01d0*/  IMAD.WIDE R18, R11, 0x4, R18 ;  /* 0x000000040b127825 */ /* 0x002fe200078e0212 */
[----:B------:R-:W-:-:S04]  /*01e0*/  CS2R R10, SRZ ;  /* 0x00000000000a7805 */ /* 0x000fc8000001ff00 */
[----:B------:R-:W2:Y:S04]  /*01f0*/  @!P0 LDG.E.EL.64 R8, desc[UR4][R18.64] ;  /* 0x0000000412088981 */ /* 0x000ea8000c2e1b00 */
[----:B------:R-:W2:Y:S01]  /*0200*/  @!P0 LDG.E.EL.64 R10, desc[UR4][R16.64] ;  /* 0x00000004100a8981 */ /* 0x000ea2000c2e1b00 */
[----:B0-----:R-:W-:Y:S01]  /*0210*/  HFMA2.MMA R14, -RZ, RZ, 1.625, 0 ;  /* 0x3e800000ff0e7435 */ /* 0x001fe200000001ff */
[----:B---3--:R-:W-:Y:S01]  /*0220*/  FADD R2, R2, 0.0010000000474974513054 ;  /* 0x3a83126f02027421 */ /* 0x008fe20000000000 */
[----:B------:R-:W-:-:S03]  /*0230*/  FADD R3, R3, 0.0010000000474974513054 ;  /* 0x3a83126f03037421 */ /* 0x000fc60000000000 */
[----:B------:R-:W0:Y:S08]  /*0240*/  MUFU.SQRT R12, R2 ;  /* 0x00000002000c7308 */ /* 0x000e300000002000 */
[----:B------:R1:W3:Y:S01]  /*0250*/  MUFU.SQRT R13, R3 ;  /* 0x00000003000d7308 */ /* 0x0002e20000002000 */
[C---:B0-----:R-:W-:Y:S02]  /*0260*/  FSETP.GT.AND P1, PT, R12.reuse, 8.50705917302346158658e+37, PT ;  /* 0x7e8000000c00780b */ /* 0x041fe40003f24000 */
[----:B------:R-:W-:Y:S01]  /*0270*/  FSETP.GEU.AND P3, PT, R12, 1.175494350822287508e-38, PT ;  /* 0x008000000c00780b */ /* 0x000fe20003f6e000 */
[----:B-1----:R-:W0:Y:S01]  /*0280*/  LDC.64 R2, c[0x0][0x238] ;  /* 0x00008e00ff027b82 */ /* 0x002e220000000a00 */
[----:B---3--:R-:W-:-:S02]  /*0290*/  FSETP.GT.AND P2, PT, R13, 8.50705917302346158658e+37, PT ;  /* 0x7e8000000d00780b */ /* 0x008fc40003f44000 */
[----:B------:R-:W-:-:S07]  /*02a0*/  FSETP.GEU.AND P4, PT, R13, 1.175494350822287508e-38, PT ;  /* 0x008000000d00780b */ /* 0x000fce0003f8e000 */
[----:B------:R-:W-:-:S04]  /*02b0*/  @P1 FMUL R12, R12, 0.25 ;  /* 0x3e8000000c0c1820 */ /* 0x000fc80000400000 */
[----:B------:R-:W-:Y:S01]  /*02c0*/  @!P3 FMUL R12, R12, 16777216 ;  /* 0x4b8000000c0cb820 */ /* 0x000fe20000400000 */
[----:B------:R-:W-:-:S04]  /*02d0*/  @P2 FMUL R13, R13, 0.25 ;  /* 0x3e8000000d0d2820 */ /* 0x000fc80000400000 */
[----:B------:R-:W-:Y:S01]  /*02e0*/  @!P4 FMUL R13, R13, 16777216 ;  /* 0x4b8000000d0dc820 */ /* 0x000fe20000400000 */
[----:B------:R-:W1:Y:S01]  /*02f0*/  MUFU.RCP R12, R12 ;  /* 0x0000000c000c7308 */ /* 0x000e620000001000 */
[----:B------:R-:W-:-:S07]  /*0300*/  FSEL R15, R14, 1, P1 ;  /* 0x3f8000000e0f7808 */ /* 0x000fce0000800000 */
[----:B------:R-:W3:Y:S01]  /*0310*/  MUFU.RCP R13, R13 ;  /* 0x0000000d000d7308 */ /* 0x000ee20000001000 */
[----:B------:R-:W-:Y:S01]  /*0320*/  FSEL R14, R14, 1, P2 ;  /* 0x3f8000000e0e7808 */ /* 0x000fe20001000000 */
[----:B------:R-:W-:-:S04]  /*0330*/  @!P3 FMUL R15, R15, 16777216 ;  /* 0x4b8000000f0fb820 */ /* 0x000fc80000400000 */
[----:B------:R-:W-:Y:S01]  /*0340*/  @!P4 FMUL R14, R14, 16777216 ;  /* 0x4b8000000e0ec820 */ /* 0x000fe20000400000 */
[----:B----4-:R-:W-:Y:S01]  /*0350*/  FADD R5, -R7, R5 ;  /* 0x0000000507057221 */ /* 0x010fe20000000100 */
[----:B------:R-:W-:Y:S01]  /*0360*/  FADD R4, -R6, R4 ;  /* 0x0000000406047221 */ /* 0x000fe20000000100 */
[----:B-1----:R-:W-:Y:S01]  /*0370*/  FMUL R15, R12, R15 ;  /* 0x0000000f0c0f7220 */ /* 0x002fe20000400000 */
[----:B---3--:R-:W-:-:S03]  /*0380*/  FMUL R14, R13, R14 ;  /* 0x0000000e0d0e7220 */ /* 0x008fc60000400000 */
[----:B------:R-:W-:Y:S01]  /*0390*/  FMUL R15, R4, R15 ;  /* 0x0000000f040f7220 */ /* 0x000fe20000400000 */
[----:B------:R-:W-:-:S03]  /*03a0*/  FMUL R14, R5, R14 ;  /* 0x0000000e050e7220 */ /* 0x000fc60000400000 */
[----:B--2---:R-:W-:Y:S01]  /*03b0*/  FFMA R8, R15, R10, R8 ;  /* 0x0000000a0f087223 */ /* 0x004fe20000000008 */
[----:B------:R-:W-:-:S04]  /*03c0*/  FFMA R9, R14, R11, R9 ;  /* 0x0000000b0e097223 */ /* 0x000fc80000000009 */
[----:B------:R-:W-:Y:S02]  /*03d0*/  FSETP.GEU.AND P1, PT, R8, RZ, PT ;  /* 0x000000ff0800720b */ /* 0x000fe40003f2e000 */
[C---:B------:R-:W-:Y:S01]  /*03e0*/  FSETP.GEU.AND P2, PT, R9.reuse, RZ, PT ;  /* 0x000000ff0900720b */ /* 0x040fe20003f4e000 */
[----:B0-----:R-:W-:Y:S01]  /*03f0*/  IMAD.WIDE R2, R0, 0x4, R2 ;  /* 0x0000000400027825 */ /* 0x001fe200078e0202 */
[----:B------:R-:W-:Y:S02]  /*0400*/  FSEL R8, R8, RZ, P1 ;  /* 0x000000ff08087208 */ /* 0x000fe40000800000 */
[----:B------:R-:W-:Y:S01]  /*0410*/  FSEL R9, R9, RZ, P2 ;  /* 0x000000ff09097208 */ /* 0x000fe20001000000 */
[----:B------:R-:W-:Y:S08]  /*0420*/  @P0 EXIT ;  /* 0x000000000000094d */ /* 0x000ff00003800000 */
[----:B------:R-:W-:Y:S01]  /*0430*/  STG.E.64 desc[UR4][R2.64], R8 ;  /* 0x0000000802007986 */ /* 0x000fe2000c101b04 */
[----:B------:R-:W-:Y:S05]  /*0440*/  EXIT ;  /* 0x000000000000794d */ /* 0x000fea0003800000 */
.L_x_0:
[----:B------:R-:W-:-:S00]  /*0450*/  BRA `(.L_x_0) ;  /* 0xfffffffc00fc7947 */ /* 0x000fc0000383ffff */
[----:B------:R-:W-:-:S00]  /*0460*/  NOP ;  /* 0x0000000000007918 */ /* 0x000fc00000000000 */
        /* <DEDUP_REMOVED lines=9> */
.L_x_1:


//--------------------- .nv.global.init           --------------------------
	.section	.nv.global.init,"aw",@progbits
.nv.global.init:
	.type		_$_str,@object
	.size		_$_str,(_$_str_$_2 - _$_str)
_$_str:
        /*0000*/ 	.byte	0x5f, 0x5f, 0x43, 0x55, 0x44, 0x41, 0x5f, 0x46, 0x54, 0x5a, 0x00
	.type		_$_str_$_2,@object
	.size		_$_str_$_2,(.L_1 - _$_str_$_2)
_$_str_$_2:
        /*000b*/ 	.byte	0x5f, 0x5f, 0x43, 0x55, 0x44, 0x41, 0x5f, 0x50, 0x52, 0x45, 0x43, 0x5f, 0x53, 0x51, 0x52, 0x54
        /*001b*/ 	.byte	0x00
.L_1:


//--------------------- .nv.constant0.triton_poi_fused__native_batch_norm_legit_no_training_relu_20 --------------------------
	.section	.nv.constant0.triton_poi_fused__native_batch_norm_legit_no_training_relu_20,"a",@progbits
	.sectionflags	@""
	.align	4
.nv.constant0.triton_poi_fused__native_batch_norm_legit_no_training_relu_20:
	.zero		580
